//
// Generated by NVIDIA NVVM Compiler
//
// Compiler Build ID: CL-36424714
// Cuda compilation tools, release 13.0, V13.0.88
// Based on NVVM 20.0.0
//

.version 9.0
.target sm_100
.address_size 64

	// .globl	_Z19cooperativeKernel2DPfii

.visible .entry _Z19cooperativeKernel2DPfii(
	.param .u64 .ptr .align 1 _Z19cooperativeKernel2DPfii_param_0,
	.param .u32 _Z19cooperativeKernel2DPfii_param_1,
	.param .u32 _Z19cooperativeKernel2DPfii_param_2
)
{
	.reg .pred 	%p<10>;
	.reg .b32 	%r<33>;
	.reg .b32 	%f<5>;
	.reg .b64 	%rd<13>;

	ld.param.u64 	%rd5, [_Z19cooperativeKernel2DPfii_param_0];
	ld.param.u32 	%r8, [_Z19cooperativeKernel2DPfii_param_1];
	ld.param.u32 	%r9, [_Z19cooperativeKernel2DPfii_param_2];
	cvta.to.global.u64 	%rd6, %rd5;
	// begin inline asm
	mov.u32 %r6, %envreg2;
	// end inline asm
	cvt.u64.u32 	%rd7, %r6;
	// begin inline asm
	mov.u32 %r7, %envreg1;
	// end inline asm
	cvt.u64.u32 	%rd8, %r7;
	shl.b64 	%rd9, %rd8, 32;
	or.b64  	%rd1, %rd9, %rd7;
	mov.u32 	%r1, %ctaid.x;
	mov.u32 	%r11, %ntid.x;
	mov.u32 	%r2, %tid.x;
	mad.lo.s32 	%r12, %r1, %r11, %r2;
	mov.u32 	%r3, %ctaid.y;
	mov.u32 	%r13, %ntid.y;
	mov.u32 	%r4, %tid.y;
	mad.lo.s32 	%r14, %r3, %r13, %r4;
	mad.lo.s32 	%r16, %r8, %r14, %r12;
	setp.lt.s32 	%p2, %r12, %r8;
	setp.lt.s32 	%p3, %r14, %r9;
	and.pred  	%p1, %p2, %p3;
	mul.wide.s32 	%rd10, %r16, 4;
	add.s64 	%rd2, %rd6, %rd10;
	not.pred 	%p4, %p1;
	@%p4 bra 	$L__BB0_2;
	ld.global.f32 	%f1, [%rd2];
	add.f32 	%f2, %f1, %f1;
	st.global.f32 	[%rd2], %f2;
$L__BB0_2:
	setp.ne.s64 	%p5, %rd1, 0;
	@%p5 bra 	$L__BB0_4;
	// begin inline asm
	trap;
	// end inline asm
$L__BB0_4:
	barrier.sync 	0;
	add.s32 	%r17, %r2, %r4;
	mov.u32 	%r18, %tid.z;
	or.b32  	%r19, %r17, %r18;
	setp.ne.s32 	%p6, %r19, 0;
	@%p6 bra 	$L__BB0_7;
	add.s64 	%rd11, %rd1, 4;
	mov.u32 	%r22, %nctaid.x;
	mov.u32 	%r23, %nctaid.y;
	mul.lo.s32 	%r24, %r22, %r23;
	mov.u32 	%r25, %nctaid.z;
	mul.lo.s32 	%r26, %r24, %r25;
	add.s32 	%r27, %r1, %r3;
	mov.u32 	%r28, %ctaid.z;
	neg.s32 	%r29, %r28;
	setp.eq.s32 	%p7, %r27, %r29;
	sub.s32 	%r30, -2147483647, %r26;
	selp.b32 	%r21, %r30, 1, %p7;
	// begin inline asm
	atom.add.release.gpu.u32 %r20,[%rd11],%r21;
	// end inline asm
$L__BB0_6:
	// begin inline asm
	ld.acquire.gpu.u32 %r31,[%rd11];
	// end inline asm
	xor.b32  	%r32, %r31, %r20;
	setp.gt.s32 	%p8, %r32, -1;
	@%p8 bra 	$L__BB0_6;
$L__BB0_7:
	barrier.sync 	0;
	@%p4 bra 	$L__BB0_9;
	ld.global.f32 	%f3, [%rd2];
	add.f32 	%f4, %f3, 0f3F800000;
	st.global.f32 	[%rd2], %f4;
$L__BB0_9:
	ret;

}


// ===== COMPILED SASS (sm_100) =====

	.target	sm_100

	.elftype	@"ET_EXEC"


//--------------------- .note.nv.tkinfo           --------------------------
	.section	.note.nv.tkinfo,"",@"SHT_NOTE"
	.sectionflags	@"SHF_NOTE_NV_TKINFO"
	.tkinfo
        /*0018*/ 	.word	0x00000002
        /*0030*/ 	.string	""
        /*0030*/ 	.string	"ptxas"
        /*0030*/ 	.string	"Cuda compilation tools, release 13.0, V13.0.88"
        /*0030*/ 	.string	"Build cuda_13.0.r13.0/compiler.36424714_0"
        /*0030*/ 	.string	"-arch sm_100 -m 64 "



//--------------------- .note.nv.cuinfo           --------------------------
	.section	.note.nv.cuinfo,"",@"SHT_NOTE"
	.sectionflags	@"SHF_NOTE_NV_CUINFO"
        /*0018*/ 	.short	0x0002
        /*001a*/ 	.short	0x0064
        /*001c*/ 	.short	0x0082
	.zero		2


//--------------------- .nv.info                  --------------------------
	.section	.nv.info,"",@"SHT_CUDA_INFO"
	.align	4


	//----- nvinfo : EIATTR_REGCOUNT
	.align		4
        /*0000*/ 	.byte	0x04, 0x2f
        /*0002*/ 	.short	(.L_1 - .L_0)
	.align		4
.L_0:
        /*0004*/ 	.word	index@(_Z19cooperativeKernel2DPfii)
        /*0008*/ 	.word	0x0000000c


	//----- nvinfo : EIATTR_FRAME_SIZE
	.align		4
.L_1:
        /*000c*/ 	.byte	0x04, 0x11
        /*000e*/ 	.short	(.L_3 - .L_2)
	.align		4
.L_2:
        /*0010*/ 	.word	index@(_Z19cooperativeKernel2DPfii)
        /*0014*/ 	.word	0x00000000


	//----- nvinfo : EIATTR_MIN_STACK_SIZE
	.align		4
.L_3:
        /*0018*/ 	.byte	0x04, 0x12
        /*001a*/ 	.short	(.L_5 - .L_4)
	.align		4
.L_4:
        /*001c*/ 	.word	index@(_Z19cooperativeKernel2DPfii)
        /*0020*/ 	.word	0x00000000
.L_5:


//--------------------- .nv.compat                --------------------------
	.section	.nv.compat,"",@"SHT_CUDA_COMPAT_INFO"
	.align	4
        /*0000*/ 	.byte	0x02, 0x09, 0x00, 0x00, 0x02, 0x02, 0x01, 0x00, 0x02, 0x05, 0x05, 0x00, 0x03, 0x07, 0x01, 0x01
        /*0010*/ 	.byte	0x02, 0x03, 0x00, 0x00, 0x02, 0x06, 0x01, 0x00, 0x04, 0x0b, 0x08, 0x00, 0x09, 0x00, 0x00, 0x00
        /*0020*/ 	.byte	0x00, 0x00, 0x00, 0x00


//--------------------- .nv.info._Z19cooperativeKernel2DPfii --------------------------
	.section	.nv.info._Z19cooperativeKernel2DPfii,"",@"SHT_CUDA_INFO"
	.sectionflags	@""
	.align	4


	//----- nvinfo : EIATTR_CUDA_API_VERSION
	.align		4
        /*0000*/ 	.byte	0x04, 0x37
        /*0002*/ 	.short	(.L_7 - .L_6)
.L_6:
        /*0004*/ 	.word	0x00000082


	//----- nvinfo : EIATTR_KPARAM_INFO
	.align		4
.L_7:
        /*0008*/ 	.byte	0x04, 0x17
        /*000a*/ 	.short	(.L_9 - .L_8)
.L_8:
        /*000c*/ 	.word	0x00000000
        /*0010*/ 	.short	0x0002
        /*0012*/ 	.short	0x000c
        /*0014*/ 	.byte	0x00, 0xf0, 0x11, 0x00


	//----- nvinfo : EIATTR_KPARAM_INFO
	.align		4
.L_9:
        /*0018*/ 	.byte	0x04, 0x17
        /*001a*/ 	.short	(.L_11 - .L_10)
.L_10:
        /*001c*/ 	.word	0x00000000
        /*0020*/ 	.short	0x0001
        /*0022*/ 	.short	0x0008
        /*0024*/ 	.byte	0x00, 0xf0, 0x11, 0x00


	//----- nvinfo : EIATTR_KPARAM_INFO
	.align		4
.L_11:
        /*0028*/ 	.byte	0x04, 0x17
        /*002a*/ 	.short	(.L_13 - .L_12)
.L_12:
        /*002c*/ 	.word	0x00000000
        /*0030*/ 	.short	0x0000
        /*0032*/ 	.short	0x0000
        /*0034*/ 	.byte	0x00, 0xf5, 0x21, 0x00


	//----- nvinfo : EIATTR_SPARSE_MMA_MASK
	.align		4
.L_13:
        /*0038*/ 	.byte	0x03, 0x50
        /*003a*/ 	.short	0x0000


	//----- nvinfo : EIATTR_MAXREG_COUNT
	.align		4
        /*003c*/ 	.byte	0x03, 0x1b
        /*003e*/ 	.short	0x00ff


	//----- nvinfo : EIATTR_NUM_BARRIERS
	.align		4
        /*0040*/ 	.byte	0x02, 0x4c
        /*0042*/ 	.byte	0x01
	.zero		1


	//----- nvinfo : EIATTR_MERCURY_ISA_VERSION
	.align		4
        /*0044*/ 	.byte	0x03, 0x5f
        /*0046*/ 	.short	0x0101


	//----- nvinfo : EIATTR_INT_WARP_WIDE_INSTR_OFFSETS
	.align		4
        /*0048*/ 	.byte	0x04, 0x31
        /*004a*/ 	.short	(.L_15 - .L_14)


	//   ....[0]....
.L_14:
        /*004c*/ 	.word	0x000002e0


	//   ....[1]....
        /*0050*/ 	.word	0x00000420


	//----- nvinfo : EIATTR_COOP_GROUP_MASK_REGIDS
	.align		4
.L_15:
        /*0054*/ 	.byte	0x04, 0x29
        /*0056*/ 	.short	(.L_17 - .L_16)


	//   ....[0]....
.L_16:
        /*0058*/ 	.word	0xffffffff


	//   ....[1]....
        /*005c*/ 	.word	0xffffffff


	//----- nvinfo : EIATTR_COOP_GROUP_INSTR_OFFSETS
	.align		4
.L_17:
        /*0060*/ 	.byte	0x04, 0x28
        /*0062*/ 	.short	(.L_19 - .L_18)


	//   ....[0]....
.L_18:
        /*0064*/ 	.word	0x00000250


	//   ....[1]....
        /*0068*/ 	.word	0x000004b0


	//----- nvinfo : EIATTR_VRC_CTA_INIT_COUNT
	.align		4
.L_19:
        /*006c*/ 	.byte	0x02, 0x4a
	.zero		1
	.zero		1


	//----- nvinfo : EIATTR_EXIT_INSTR_OFFSETS
	.align		4
        /*0070*/ 	.byte	0x04, 0x1c
        /*0072*/ 	.short	(.L_21 - .L_20)


	//   ....[0]....
.L_20:
        /*0074*/ 	.word	0x000004c0


	//   ....[1]....
        /*0078*/ 	.word	0x00000500


	//----- nvinfo : EIATTR_CRS_STACK_SIZE
	.align		4
.L_21:
        /*007c*/ 	.byte	0x04, 0x1e
        /*007e*/ 	.short	(.L_23 - .L_22)
.L_22:
        /*0080*/ 	.word	0x00000000


	//----- nvinfo : EIATTR_CBANK_PARAM_SIZE
	.align		4
.L_23:
        /*0084*/ 	.byte	0x03, 0x19
        /*0086*/ 	.short	0x0010


	//----- nvinfo : EIATTR_PARAM_CBANK
	.align		4
        /*0088*/ 	.byte	0x04, 0x0a
        /*008a*/ 	.short	(.L_25 - .L_24)
	.align		4
.L_24:
        /*008c*/ 	.word	index@(.nv.constant0._Z19cooperativeKernel2DPfii)
        /*0090*/ 	.short	0x0380
        /*0092*/ 	.short	0x0010


	//----- nvinfo : EIATTR_SW_WAR
	.align		4
.L_25:
        /*0094*/ 	.byte	0x04, 0x36
        /*0096*/ 	.short	(.L_27 - .L_26)
.L_26:
        /*0098*/ 	.word	0x00000008
.L_27:


//--------------------- .nv.callgraph             --------------------------
	.section	.nv.callgraph,"",@"SHT_CUDA_CALLGRAPH"
	.align	4
	.sectionentsize	8
	.align		4
        /*0000*/ 	.word	0x00000000
	.align		4
        /*0004*/ 	.word	0xffffffff
	.align		4
        /*0008*/ 	.word	0x00000000
	.align		4
        /*000c*/ 	.word	0xfffffffe
	.align		4
        /*0010*/ 	.word	0x00000000
	.align		4
        /*0014*/ 	.word	0xfffffffd
	.align		4
        /*0018*/ 	.word	0x00000000
	.align		4
        /*001c*/ 	.word	0xfffffffc


//--------------------- .text._Z19cooperativeKernel2DPfii --------------------------
	.section	.text._Z19cooperativeKernel2DPfii,"ax",@progbits
	.align	128
        .global         _Z19cooperativeKernel2DPfii
        .type           _Z19cooperativeKernel2DPfii,@function
        .size           _Z19cooperativeKernel2DPfii,(.L_x_4 - _Z19cooperativeKernel2DPfii)
        .other          _Z19cooperativeKernel2DPfii,@"STO_CUDA_ENTRY STV_DEFAULT"
_Z19cooperativeKernel2DPfii:
.text._Z19cooperativeKernel2DPfii:
[----:B------:R-:W-:Y:S01]  /*0000*/  LDC R1, c[0x0][0x37c] ;  /* 0x0000df00ff017b82 */ /* 0x000fe20000000800 */
[----:B------:R-:W0:Y:S07]  /*0010*/  S2R R4, SR_TID.Y ;  /* 0x0000000000047919 */ /* 0x000e2e0000002200 */
[----:B------:R-:W1:Y:S01]  /*0020*/  LDC R0, c[0x0][0x360] ;  /* 0x0000d800ff007b82 */ /* 0x000e620000000800 */
[----:B------:R-:W2:Y:S01]  /*0030*/  LDCU.64 UR4, c[0x0][0x388] ;  /* 0x00007100ff0477ac */ /* 0x000ea20008000a00 */
[----:B------:R-:W1:Y:S01]  /*0040*/  S2R R7, SR_TID.X ;  /* 0x0000000000077919 */ /* 0x000e620000002100 */
[----:B------:R-:W3:Y:S05]  /*0050*/  LDCU.64 UR10, c[0x0][0x358] ;  /* 0x00006b00ff0a77ac */ /* 0x000eea0008000a00 */
[----:B------:R-:W0:Y:S08]  /*0060*/  S2UR UR14, SR_CTAID.Y ;  /* 0x00000000000e79c3 */ /* 0x000e300000002600 */
[----:B------:R-:W0:Y:S08]  /*0070*/  LDC R5, c[0x0][0x364] ;  /* 0x0000d900ff057b82 */ /* 0x000e300000000800 */
[----:B------:R-:W1:Y:S08]  /*0080*/  S2UR UR13, SR_CTAID.X ;  /* 0x00000000000d79c3 */ /* 0x000e700000002500 */
[----:B------:R-:W4:Y:S01]  /*0090*/  LDC.64 R2, c[0x0][0x380] ;  /* 0x0000e000ff027b82 */ /* 0x000f220000000a00 */
[----:B0-----:R-:W-:-:S05]  /*00a0*/  IMAD R5, R5, UR14, R4 ;  /* 0x0000000e05057c24 */ /* 0x001fca000f8e0204 */
[----:B--2---:R-:W-:Y:S01]  /*00b0*/  ISETP.GE.AND P0, PT, R5, UR5, PT ;  /* 0x0000000505007c0c */ /* 0x004fe2000bf06270 */
[----:B-1----:R-:W-:-:S04]  /*00c0*/  IMAD R0, R0, UR13, R7 ;  /* 0x0000000d00007c24 */ /* 0x002fc8000f8e0207 */
[----:B------:R-:W-:Y:S01]  /*00d0*/  IMAD R5, R5, UR4, R0 ;  /* 0x0000000405057c24 */ /* 0x000fe2000f8e0200 */
[----:B------:R-:W-:-:S03]  /*00e0*/  ISETP.LT.AND P0, PT, R0, UR4, !P0 ;  /* 0x0000000400007c0c */ /* 0x000fc6000c701270 */
[----:B----4-:R-:W-:-:S10]  /*00f0*/  IMAD.WIDE R2, R5, 0x4, R2 ;  /* 0x0000000405027825 */ /* 0x010fd400078e0202 */
[----:B---3--:R0:W2:Y:S01]  /*0100*/  @P0 LDG.E R0, desc[UR10][R2.64] ;  /* 0x0000000a02000981 */ /* 0x0080a2000c1e1900 */
[----:B------:R-:W-:-:S06]  /*0110*/  RPCMOV.32 Rpc.LO, R2 ;  /* 0x0000000200007352 */ /* 0x000fcc0000000000 */
[----:B0-----:R-:W-:-:S05]  /*0120*/  CS2R.32 R2, SR_CgaSize ;  /* 0x0000000000027805 */ /* 0x001fca0000008a00 */
[----:B------:R-:W-:-:S05]  /*0130*/  IMAD R2, R2, -0xa0, RZ ;  /* 0xffffff6002027824 */ /* 0x000fca00078e02ff */
[----:B------:R-:W-:Y:S02]  /*0140*/  R2UR UR9, R2 ;  /* 0x00000000020972ca */ /* 0x000fe400000e0000 */
[----:B------:R-:W-:-:S12]  /*0150*/  RPCMOV.32 R2, Rpc.LO ;  /* 0x0000000000027353 */ /* 0x000fd80000000000 */
[----:B------:R-:W0:Y:S01]  /*0160*/  LDCU UR9, c[0x0][UR9+0x258] ;  /* 0x00004b00090977ac */ /* 0x000e220008000800 */
[----:B------:R-:W-:-:S06]  /*0170*/  RPCMOV.32 Rpc.LO, R3 ;  /* 0x0000000300007352 */ /* 0x000fcc0000000000 */
[----:B------:R-:W-:-:S05]  /*0180*/  CS2R.32 R3, SR_CgaSize ;  /* 0x0000000000037805 */ /* 0x000fca0000008a00 */
[----:B------:R-:W-:-:S05]  /*0190*/  IMAD R3, R3, -0xa0, RZ ;  /* 0xffffff6003037824 */ /* 0x000fca00078e02ff */
[----:B------:R-:W-:Y:S02]  /*01a0*/  R2UR UR12, R3 ;  /* 0x00000000030c72ca */ /* 0x000fe400000e0000 */
[----:B------:R-:W-:-:S12]  /*01b0*/  RPCMOV.32 R3, Rpc.LO ;  /* 0x0000000000037353 */ /* 0x000fd80000000000 */
[----:B------:R-:W1:Y:S01]  /*01c0*/  LDCU UR12, c[0x0][UR12+0x254] ;  /* 0x00004a800c0c77ac */ /* 0x000e620008000800 */
[----:B0-----:R-:W-:-:S04]  /*01d0*/  UISETP.NE.U32.AND UP0, UPT, UR9, URZ, UPT ;  /* 0x000000ff0900728c */ /* 0x001fc8000bf05070 */
[----:B-1----:R-:W-:Y:S01]  /*01e0*/  UISETP.NE.AND.EX UP0, UPT, UR12, URZ, UPT, UP0 ;  /* 0x000000ff0c00728c */ /* 0x002fe2000bf05300 */
[----:B--2---:R-:W-:-:S05]  /*01f0*/  @P0 FADD R5, R0, R0 ;  /* 0x0000000000050221 */ /* 0x004fca0000000000 */
[----:B------:R0:W-:Y:S03]  /*0200*/  @P0 STG.E desc[UR10][R2.64], R5 ;  /* 0x0000000502000986 */ /* 0x0001e6000c10190a */
[----:B------:R-:W-:Y:S05]  /*0210*/  BRA.U UP0, `(.L_x_0) ;  /* 0x0000000100047547 */ /* 0x000fea000b800000 */
[----:B------:R-:W-:Y:S05]  /*0220*/  BPT.TRAP 0x1 ;  /* 0x000000040000795c */ /* 0x000fea0000300000 */
.L_x_0:
[----:B0-----:R-:W0:Y:S01]  /*0230*/  S2R R5, SR_TID.Z ;  /* 0x0000000000057919 */ /* 0x001e220000002300 */
[----:B------:R-:W-:Y:S01]  /*0240*/  IADD3 R0, PT, PT, R7, R4, RZ ;  /* 0x0000000407007210 */ /* 0x000fe20007ffe0ff */
[----:B------:R-:W-:Y:S03]  /*0250*/  BAR.SYNC.DEFER_BLOCKING 0x0 ;  /* 0x0000000000007b1d */ /* 0x000fe60000010000 */
[----:B0-----:R-:W-:-:S13]  /*0260*/  LOP3.LUT P1, RZ, R0, R5, RZ, 0xfc, !PT ;  /* 0x0000000500ff7212 */ /* 0x001fda000782fcff */
[----:B------:R-:W-:Y:S05]  /*0270*/  @P1 BRA `(.L_x_1) ;  /* 0x0000000000881947 */ /* 0x000fea0003800000 */
[----:B------:R-:W0:Y:S01]  /*0280*/  S2R R5, SR_LANEID ;  /* 0x0000000000057919 */ /* 0x000e220000000000 */
[----:B------:R-:W1:Y:S01]  /*0290*/  S2UR UR7, SR_CTAID.Z ;  /* 0x00000000000779c3 */ /* 0x000e620000002700 */
[----:B------:R-:W2:Y:S01]  /*02a0*/  LDCU UR4, c[0x0][0x370] ;  /* 0x00006e00ff0477ac */ /* 0x000ea20008000800 */
[----:B------:R-:W-:Y:S01]  /*02b0*/  MOV R4, UR9 ;  /* 0x0000000900047c02 */ /* 0x000fe20008000f00 */
[----:B------:R-:W3:Y:S01]  /*02c0*/  LDCU UR5, c[0x0][0x374] ;  /* 0x00006e80ff0577ac */ /* 0x000ee20008000800 */
[----:B------:R-:W4:Y:S01]  /*02d0*/  LDCU UR6, c[0x0][0x378] ;  /* 0x00006f00ff0677ac */ /* 0x000f220008000800 */
[----:B------:R-:W-:Y:S01]  /*02e0*/  VOTEU.ANY UR15, UPT, PT ;  /* 0x00000000000f7886 */ /* 0x000fe200038e0100 */
[----:B------:R-:W-:Y:S01]  /*02f0*/  UIADD3 UR8, UPT, UPT, UR13, UR14, URZ ;  /* 0x0000000e0d087290 */ /* 0x000fe2000fffe0ff */
[----:B------:R-:W0:Y:S01]  /*0300*/  FLO.U32 R6, UR15 ;  /* 0x0000000f00067d00 */ /* 0x000e2200080e0000 */
[----:B--2---:R-:W-:-:S07]  /*0310*/  UIADD3 UR4, UPT, UPT, URZ, -UR4, URZ ;  /* 0x80000004ff047290 */ /* 0x004fce000fffe0ff */
[----:B------:R-:W2:Y:S01]  /*0320*/  POPC R0, UR15 ;  /* 0x0000000f00007d09 */ /* 0x000ea20008000000 */
[----:B-1----:R-:W-:Y:S02]  /*0330*/  UIADD3 UR7, UPT, UPT, -UR7, URZ, URZ ;  /* 0x000000ff07077290 */ /* 0x002fe4000fffe1ff */
[----:B---3--:R-:W-:Y:S02]  /*0340*/  UIMAD UR4, UR4, UR5, URZ ;  /* 0x00000005040472a4 */ /* 0x008fe4000f8e02ff */
[----:B------:R-:W-:Y:S02]  /*0350*/  UISETP.NE.AND UP0, UPT, UR8, UR7, UPT ;  /* 0x000000070800728c */ /* 0x000fe4000bf05270 */
[----:B----4-:R-:W-:Y:S01]  /*0360*/  UIMAD UR4, UR6, UR4, -0x7fffffff ;  /* 0x80000001060474a4 */ /* 0x010fe2000f8e0204 */
[----:B0-----:R-:W-:Y:S02]  /*0370*/  ISETP.EQ.U32.AND P1, PT, R6, R5, PT ;  /* 0x000000050600720c */ /* 0x001fe40003f22070 */
[----:B------:R-:W-:Y:S01]  /*0380*/  MOV R5, UR12 ;  /* 0x0000000c00057c02 */ /* 0x000fe20008000f00 */
[----:B------:R-:W-:-:S06]  /*0390*/  USEL UR4, UR4, 0x1, !UP0 ;  /* 0x0000000104047887 */ /* 0x000fcc000c000000 */
[----:B--2---:R-:W-:-:S04]  /*03a0*/  IMAD R7, R0, UR4, RZ ;  /* 0x0000000400077c24 */ /* 0x004fc8000f8e02ff */
[----:B------:R-:W-:Y:S06]  /*03b0*/  @P1 MEMBAR.ALL.GPU ;  /* 0x0000000000001992 */ /* 0x000fec000000a000 */
[----:B------:R-:W-:-:S00]  /*03c0*/  @P1 ERRBAR ;  /* 0x00000000000019ab */ /* 0x000fc00000000000 */
[----:B------:R-:W-:Y:S06]  /*03d0*/  @P1 CGAERRBAR ;  /* 0x00000000000015ab */ /* 0x000fec0000000000 */
[----:B------:R-:W2:Y:S01]  /*03e0*/  @P1 ATOM.E.ADD.STRONG.GPU PT, R7, desc[UR10][R4.64+0x4], R7 ;  /* 0x800004070407198a */ /* 0x000ea200081ef10a */
[----:B------:R-:W0:Y:S02]  /*03f0*/  S2R R8, SR_LTMASK ;  /* 0x0000000000087919 */ /* 0x000e240000003900 */
[----:B0-----:R-:W-:-:S04]  /*0400*/  LOP3.LUT R8, R8, UR15, RZ, 0xc0, !PT ;  /* 0x0000000f08087c12 */ /* 0x001fc8000f8ec0ff */
[----:B------:R-:W0:Y:S01]  /*0410*/  POPC R9, R8 ;  /* 0x0000000800097309 */ /* 0x000e220000000000 */
[----:B--2---:R-:W0:Y:S02]  /*0420*/  SHFL.IDX PT, R0, R7, R6, 0x1f ;  /* 0x00001f0607007589 */ /* 0x004e2400000e0000 */
[----:B0-----:R-:W-:-:S07]  /*0430*/  IMAD R0, R9, UR4, R0 ;  /* 0x0000000409007c24 */ /* 0x001fce000f8e0200 */
.L_x_2:
[----:B------:R-:W2:Y:S04]  /*0440*/  LD.E.STRONG.GPU R7, desc[UR10][R4.64+0x4] ;  /* 0x0000040a04077980 */ /* 0x000ea8000c10f900 */
[----:B--2---:R-:W-:Y:S01]  /*0450*/  CCTL.IVALL ;  /* 0x00000000ff00798f */ /* 0x004fe20002000000 */
[----:B------:R-:W-:Y:S05]  /*0460*/  YIELD ;  /* 0x0000000000007946 */ /* 0x000fea0003800000 */
[----:B------:R-:W-:-:S04]  /*0470*/  LOP3.LUT R7, R7, R0, RZ, 0x3c, !PT ;  /* 0x0000000007077212 */ /* 0x000fc800078e3cff */
[----:B------:R-:W-:-:S13]  /*0480*/  ISETP.GT.AND P1, PT, R7, -0x1, PT ;  /* 0xffffffff0700780c */ /* 0x000fda0003f24270 */
[----:B------:R-:W-:Y:S05]  /*0490*/  @P1 BRA `(.L_x_2) ;  /* 0xfffffffc00e81947 */ /* 0x000fea000383ffff */
.L_x_1:
[----:B------:R-:W-:Y:S05]  /*04a0*/  WARPSYNC.ALL ;  /* 0x0000000000007948 */ /* 0x000fea0003800000 */
[----:B------:R-:W-:Y:S06]  /*04b0*/  BAR.SYNC.DEFER_BLOCKING 0x0 ;  /* 0x0000000000007b1d */ /* 0x000fec0000010000 */
[----:B------:R-:W-:Y:S05]  /*04c0*/  @!P0 EXIT ;  /* 0x000000000000894d */ /* 0x000fea0003800000 */
[----:B------:R-:W2:Y:S02]  /*04d0*/  LDG.E R0, desc[UR10][R2.64] ;  /* 0x0000000a02007981 */ /* 0x000ea4000c1e1900 */
[----:B--2---:R-:W-:-:S05]  /*04e0*/  FADD R5, R0, 1 ;  /* 0x3f80000000057421 */ /* 0x004fca0000000000 */
[----:B------:R-:W-:Y:S01]  /*04f0*/  STG.E desc[UR10][R2.64], R5 ;  /* 0x0000000502007986 */ /* 0x000fe2000c10190a */
[----:B------:R-:W-:Y:S05]  /*0500*/  EXIT ;  /* 0x000000000000794d */ /* 0x000fea0003800000 */
.L_x_3:
[----:B------:R-:W-:-:S00]  /*0510*/  BRA `(.L_x_3) ;  /* 0xfffffffc00fc7947 */ /* 0x000fc0000383ffff */
[----:B------:R-:W-:-:S00]  /*0520*/  NOP ;  /* 0x0000000000007918 */ /* 0x000fc00000000000 */
        /* <DEDUP_REMOVED lines=13> */
.L_x_4:


//--------------------- .nv.shared.reserved.0     --------------------------
	.section	.nv.shared.reserved.0,"aw",@nobits
	.weak		__nv_reservedSMEM_offset_0_alias
	.size		__nv_reservedSMEM_offset_0_alias, 0, 64
	.other		__nv_reservedSMEM_offset_0_alias,@"STO_CUDA_RESERVED_SHARED STV_DEFAULT"
__nv_reservedSMEM_offset_0_alias:
	.zero		0
	.zero		64


//--------------------- .nv.constant0._Z19cooperativeKernel2DPfii --------------------------
	.section	.nv.constant0._Z19cooperativeKernel2DPfii,"a",@progbits
	.sectionflags	@""
	.align	4
.nv.constant0._Z19cooperativeKernel2DPfii:
	.zero		912


//--------------------- SYMBOLS --------------------------

	.type		.nv.reservedSmem.offset0,@object
	.size		.nv.reservedSmem.offset0,0x4
